//
// Generated by NVIDIA NVVM Compiler
//
// Compiler Build ID: CL-36424714
// Cuda compilation tools, release 13.0, V13.0.88
// Based on NVVM 20.0.0
//

.version 9.0
.target sm_100
.address_size 64

	// .globl	_Z6matmulPfPKfS1_iii
// _ZZ6matmulPfPKfS1_iiiE2As has been demoted
// _ZZ6matmulPfPKfS1_iiiE2Bs has been demoted
.global .align 1 .b8 _ZN34_INTERNAL_ae2ac0c2_4_k_cu_3ba270ea4cuda3std3__45__cpo5beginE[1];
.global .align 1 .b8 _ZN34_INTERNAL_ae2ac0c2_4_k_cu_3ba270ea4cuda3std3__45__cpo3endE[1];
.global .align 1 .b8 _ZN34_INTERNAL_ae2ac0c2_4_k_cu_3ba270ea4cuda3std3__45__cpo6cbeginE[1];
.global .align 1 .b8 _ZN34_INTERNAL_ae2ac0c2_4_k_cu_3ba270ea4cuda3std3__45__cpo4cendE[1];
.global .align 1 .b8 _ZN34_INTERNAL_ae2ac0c2_4_k_cu_3ba270ea4cuda3std3__45__cpo6rbeginE[1];
.global .align 1 .b8 _ZN34_INTERNAL_ae2ac0c2_4_k_cu_3ba270ea4cuda3std3__45__cpo4rendE[1];
.global .align 1 .b8 _ZN34_INTERNAL_ae2ac0c2_4_k_cu_3ba270ea4cuda3std3__45__cpo7crbeginE[1];
.global .align 1 .b8 _ZN34_INTERNAL_ae2ac0c2_4_k_cu_3ba270ea4cuda3std3__45__cpo5crendE[1];
.global .align 1 .b8 _ZN34_INTERNAL_ae2ac0c2_4_k_cu_3ba270ea4cuda3std3__419piecewise_constructE[1];
.global .align 1 .b8 _ZN34_INTERNAL_ae2ac0c2_4_k_cu_3ba270ea4cuda3std6ranges3__45__cpo4swapE[1];
.global .align 1 .b8 _ZN34_INTERNAL_ae2ac0c2_4_k_cu_3ba270ea4cuda3std6ranges3__45__cpo9iter_moveE[1];
.global .align 1 .b8 _ZN34_INTERNAL_ae2ac0c2_4_k_cu_3ba270ea4cuda3std6ranges3__45__cpo5beginE[1];
.global .align 1 .b8 _ZN34_INTERNAL_ae2ac0c2_4_k_cu_3ba270ea4cuda3std6ranges3__45__cpo3endE[1];
.global .align 1 .b8 _ZN34_INTERNAL_ae2ac0c2_4_k_cu_3ba270ea4cuda3std6ranges3__45__cpo6cbeginE[1];
.global .align 1 .b8 _ZN34_INTERNAL_ae2ac0c2_4_k_cu_3ba270ea4cuda3std6ranges3__45__cpo4cendE[1];
.global .align 1 .b8 _ZN34_INTERNAL_ae2ac0c2_4_k_cu_3ba270ea4cuda3std6ranges3__45__cpo7advanceE[1];
.global .align 1 .b8 _ZN34_INTERNAL_ae2ac0c2_4_k_cu_3ba270ea4cuda3std6ranges3__45__cpo9iter_swapE[1];
.global .align 1 .b8 _ZN34_INTERNAL_ae2ac0c2_4_k_cu_3ba270ea4cuda3std6ranges3__45__cpo4nextE[1];
.global .align 1 .b8 _ZN34_INTERNAL_ae2ac0c2_4_k_cu_3ba270ea4cuda3std6ranges3__45__cpo4prevE[1];
.global .align 1 .b8 _ZN34_INTERNAL_ae2ac0c2_4_k_cu_3ba270ea4cuda3std6ranges3__45__cpo4dataE[1];
.global .align 1 .b8 _ZN34_INTERNAL_ae2ac0c2_4_k_cu_3ba270ea4cuda3std6ranges3__45__cpo5cdataE[1];
.global .align 1 .b8 _ZN34_INTERNAL_ae2ac0c2_4_k_cu_3ba270ea4cuda3std6ranges3__45__cpo4sizeE[1];
.global .align 1 .b8 _ZN34_INTERNAL_ae2ac0c2_4_k_cu_3ba270ea4cuda3std6ranges3__45__cpo5ssizeE[1];
.global .align 1 .b8 _ZN34_INTERNAL_ae2ac0c2_4_k_cu_3ba270ea4cuda3std6ranges3__45__cpo8distanceE[1];

.visible .entry _Z6matmulPfPKfS1_iii(
	.param .u64 .ptr .align 1 _Z6matmulPfPKfS1_iii_param_0,
	.param .u64 .ptr .align 1 _Z6matmulPfPKfS1_iii_param_1,
	.param .u64 .ptr .align 1 _Z6matmulPfPKfS1_iii_param_2,
	.param .u32 _Z6matmulPfPKfS1_iii_param_3,
	.param .u32 _Z6matmulPfPKfS1_iii_param_4,
	.param .u32 _Z6matmulPfPKfS1_iii_param_5
)
{
	.reg .pred 	%p<3>;
	.reg .b32 	%r<45>;
	.reg .b32 	%f<283>;
	.reg .b64 	%rd<20>;
	// demoted variable
	.shared .align 4 .b8 _ZZ6matmulPfPKfS1_iiiE2As[4096];
	// demoted variable
	.shared .align 4 .b8 _ZZ6matmulPfPKfS1_iiiE2Bs[4096];
	ld.param.u64 	%rd4, [_Z6matmulPfPKfS1_iii_param_0];
	ld.param.u64 	%rd6, [_Z6matmulPfPKfS1_iii_param_1];
	ld.param.u64 	%rd5, [_Z6matmulPfPKfS1_iii_param_2];
	ld.param.u32 	%r23, [_Z6matmulPfPKfS1_iii_param_4];
	ld.param.u32 	%r24, [_Z6matmulPfPKfS1_iii_param_5];
	cvta.to.global.u64 	%rd1, %rd6;
	mov.u32 	%r25, %ctaid.y;
	shl.b32 	%r26, %r25, 5;
	mov.u32 	%r1, %tid.y;
	shl.b32 	%r27, %r1, 1;
	add.s32 	%r2, %r26, %r27;
	mov.u32 	%r28, %ctaid.x;
	shl.b32 	%r3, %r28, 5;
	mov.u32 	%r4, %tid.x;
	shl.b32 	%r5, %r4, 1;
	add.s32 	%r6, %r24, 31;
	setp.lt.u32 	%p1, %r6, 32;
	mov.f32 	%f279, 0f00000000;
	mov.f32 	%f280, %f279;
	mov.f32 	%f281, %f279;
	mov.f32 	%f282, %f279;
	@%p1 bra 	$L__BB0_3;
	shl.b32 	%r29, %r1, 8;
	shl.b32 	%r30, %r4, 3;
	add.s32 	%r31, %r29, %r30;
	mov.u32 	%r32, _ZZ6matmulPfPKfS1_iiiE2As;
	add.s32 	%r7, %r32, %r31;
	add.s32 	%r8, %r32, %r29;
	shl.b32 	%r33, %r5, 2;
	add.s32 	%r9, %r8, %r33;
	mov.u32 	%r34, _ZZ6matmulPfPKfS1_iiiE2Bs;
	add.s32 	%r10, %r34, %r31;
	add.s32 	%r35, %r34, %r29;
	add.s32 	%r11, %r35, %r33;
	add.s32 	%r12, %r34, %r30;
	shr.u32 	%r36, %r6, 5;
	neg.s32 	%r44, %r36;
	mul.lo.s32 	%r37, %r1, %r23;
	shl.b32 	%r38, %r37, 1;
	add.s32 	%r39, %r38, %r3;
	add.s32 	%r43, %r39, %r5;
	shl.b32 	%r15, %r23, 5;
	mul.wide.s32 	%rd7, %r24, 4;
	add.s64 	%rd2, %rd1, %rd7;
	mad.lo.s32 	%r42, %r24, %r2, %r5;
	cvta.to.global.u64 	%rd3, %rd5;
	mov.f32 	%f282, 0f00000000;
	mul.wide.s32 	%rd13, %r23, 4;
	mov.f32 	%f281, %f282;
	mov.f32 	%f280, %f282;
	mov.f32 	%f279, %f282;
$L__BB0_2:
	mul.wide.s32 	%rd8, %r42, 4;
	add.s64 	%rd9, %rd2, %rd8;
	add.s64 	%rd10, %rd1, %rd8;
	ld.global.v2.f32 	{%f15, %f16}, [%rd10];
	st.shared.f32 	[%r7], %f15;
	st.shared.f32 	[%r9+4], %f16;
	ld.global.v2.f32 	{%f17, %f18}, [%rd9];
	st.shared.f32 	[%r9+128], %f17;
	st.shared.f32 	[%r9+132], %f18;
	mul.wide.s32 	%rd11, %r43, 4;
	add.s64 	%rd12, %rd3, %rd11;
	ld.global.v2.f32 	{%f19, %f20}, [%rd12];
	st.shared.f32 	[%r10], %f19;
	st.shared.f32 	[%r11+4], %f20;
	add.s64 	%rd14, %rd12, %rd13;
	ld.global.v2.f32 	{%f21, %f22}, [%rd14];
	st.shared.f32 	[%r11+128], %f21;
	st.shared.f32 	[%r11+132], %f22;
	bar.sync 	0;
	ld.shared.f32 	%f23, [%r8];
	ld.shared.f32 	%f24, [%r8+128];
	ld.shared.f32 	%f25, [%r12];
	ld.shared.f32 	%f26, [%r12+4];
	fma.rn.f32 	%f27, %f23, %f25, %f279;
	fma.rn.f32 	%f28, %f23, %f26, %f280;
	fma.rn.f32 	%f29, %f24, %f25, %f281;
	fma.rn.f32 	%f30, %f24, %f26, %f282;
	ld.shared.f32 	%f31, [%r8+4];
	ld.shared.f32 	%f32, [%r8+132];
	ld.shared.f32 	%f33, [%r12+128];
	ld.shared.f32 	%f34, [%r12+132];
	fma.rn.f32 	%f35, %f31, %f33, %f27;
	fma.rn.f32 	%f36, %f31, %f34, %f28;
	fma.rn.f32 	%f37, %f32, %f33, %f29;
	fma.rn.f32 	%f38, %f32, %f34, %f30;
	ld.shared.f32 	%f39, [%r8+8];
	ld.shared.f32 	%f40, [%r8+136];
	ld.shared.f32 	%f41, [%r12+256];
	ld.shared.f32 	%f42, [%r12+260];
	fma.rn.f32 	%f43, %f39, %f41, %f35;
	fma.rn.f32 	%f44, %f39, %f42, %f36;
	fma.rn.f32 	%f45, %f40, %f41, %f37;
	fma.rn.f32 	%f46, %f40, %f42, %f38;
	ld.shared.f32 	%f47, [%r8+12];
	ld.shared.f32 	%f48, [%r8+140];
	ld.shared.f32 	%f49, [%r12+384];
	ld.shared.f32 	%f50, [%r12+388];
	fma.rn.f32 	%f51, %f47, %f49, %f43;
	fma.rn.f32 	%f52, %f47, %f50, %f44;
	fma.rn.f32 	%f53, %f48, %f49, %f45;
	fma.rn.f32 	%f54, %f48, %f50, %f46;
	ld.shared.f32 	%f55, [%r8+16];
	ld.shared.f32 	%f56, [%r8+144];
	ld.shared.f32 	%f57, [%r12+512];
	ld.shared.f32 	%f58, [%r12+516];
	fma.rn.f32 	%f59, %f55, %f57, %f51;
	fma.rn.f32 	%f60, %f55, %f58, %f52;
	fma.rn.f32 	%f61, %f56, %f57, %f53;
	fma.rn.f32 	%f62, %f56, %f58, %f54;
	ld.shared.f32 	%f63, [%r8+20];
	ld.shared.f32 	%f64, [%r8+148];
	ld.shared.f32 	%f65, [%r12+640];
	ld.shared.f32 	%f66, [%r12+644];
	fma.rn.f32 	%f67, %f63, %f65, %f59;
	fma.rn.f32 	%f68, %f63, %f66, %f60;
	fma.rn.f32 	%f69, %f64, %f65, %f61;
	fma.rn.f32 	%f70, %f64, %f66, %f62;
	ld.shared.f32 	%f71, [%r8+24];
	ld.shared.f32 	%f72, [%r8+152];
	ld.shared.f32 	%f73, [%r12+768];
	ld.shared.f32 	%f74, [%r12+772];
	fma.rn.f32 	%f75, %f71, %f73, %f67;
	fma.rn.f32 	%f76, %f71, %f74, %f68;
	fma.rn.f32 	%f77, %f72, %f73, %f69;
	fma.rn.f32 	%f78, %f72, %f74, %f70;
	ld.shared.f32 	%f79, [%r8+28];
	ld.shared.f32 	%f80, [%r8+156];
	ld.shared.f32 	%f81, [%r12+896];
	ld.shared.f32 	%f82, [%r12+900];
	fma.rn.f32 	%f83, %f79, %f81, %f75;
	fma.rn.f32 	%f84, %f79, %f82, %f76;
	fma.rn.f32 	%f85, %f80, %f81, %f77;
	fma.rn.f32 	%f86, %f80, %f82, %f78;
	ld.shared.f32 	%f87, [%r8+32];
	ld.shared.f32 	%f88, [%r8+160];
	ld.shared.f32 	%f89, [%r12+1024];
	ld.shared.f32 	%f90, [%r12+1028];
	fma.rn.f32 	%f91, %f87, %f89, %f83;
	fma.rn.f32 	%f92, %f87, %f90, %f84;
	fma.rn.f32 	%f93, %f88, %f89, %f85;
	fma.rn.f32 	%f94, %f88, %f90, %f86;
	ld.shared.f32 	%f95, [%r8+36];
	ld.shared.f32 	%f96, [%r8+164];
	ld.shared.f32 	%f97, [%r12+1152];
	ld.shared.f32 	%f98, [%r12+1156];
	fma.rn.f32 	%f99, %f95, %f97, %f91;
	fma.rn.f32 	%f100, %f95, %f98, %f92;
	fma.rn.f32 	%f101, %f96, %f97, %f93;
	fma.rn.f32 	%f102, %f96, %f98, %f94;
	ld.shared.f32 	%f103, [%r8+40];
	ld.shared.f32 	%f104, [%r8+168];
	ld.shared.f32 	%f105, [%r12+1280];
	ld.shared.f32 	%f106, [%r12+1284];
	fma.rn.f32 	%f107, %f103, %f105, %f99;
	fma.rn.f32 	%f108, %f103, %f106, %f100;
	fma.rn.f32 	%f109, %f104, %f105, %f101;
	fma.rn.f32 	%f110, %f104, %f106, %f102;
	ld.shared.f32 	%f111, [%r8+44];
	ld.shared.f32 	%f112, [%r8+172];
	ld.shared.f32 	%f113, [%r12+1408];
	ld.shared.f32 	%f114, [%r12+1412];
	fma.rn.f32 	%f115, %f111, %f113, %f107;
	fma.rn.f32 	%f116, %f111, %f114, %f108;
	fma.rn.f32 	%f117, %f112, %f113, %f109;
	fma.rn.f32 	%f118, %f112, %f114, %f110;
	ld.shared.f32 	%f119, [%r8+48];
	ld.shared.f32 	%f120, [%r8+176];
	ld.shared.f32 	%f121, [%r12+1536];
	ld.shared.f32 	%f122, [%r12+1540];
	fma.rn.f32 	%f123, %f119, %f121, %f115;
	fma.rn.f32 	%f124, %f119, %f122, %f116;
	fma.rn.f32 	%f125, %f120, %f121, %f117;
	fma.rn.f32 	%f126, %f120, %f122, %f118;
	ld.shared.f32 	%f127, [%r8+52];
	ld.shared.f32 	%f128, [%r8+180];
	ld.shared.f32 	%f129, [%r12+1664];
	ld.shared.f32 	%f130, [%r12+1668];
	fma.rn.f32 	%f131, %f127, %f129, %f123;
	fma.rn.f32 	%f132, %f127, %f130, %f124;
	fma.rn.f32 	%f133, %f128, %f129, %f125;
	fma.rn.f32 	%f134, %f128, %f130, %f126;
	ld.shared.f32 	%f135, [%r8+56];
	ld.shared.f32 	%f136, [%r8+184];
	ld.shared.f32 	%f137, [%r12+1792];
	ld.shared.f32 	%f138, [%r12+1796];
	fma.rn.f32 	%f139, %f135, %f137, %f131;
	fma.rn.f32 	%f140, %f135, %f138, %f132;
	fma.rn.f32 	%f141, %f136, %f137, %f133;
	fma.rn.f32 	%f142, %f136, %f138, %f134;
	ld.shared.f32 	%f143, [%r8+60];
	ld.shared.f32 	%f144, [%r8+188];
	ld.shared.f32 	%f145, [%r12+1920];
	ld.shared.f32 	%f146, [%r12+1924];
	fma.rn.f32 	%f147, %f143, %f145, %f139;
	fma.rn.f32 	%f148, %f143, %f146, %f140;
	fma.rn.f32 	%f149, %f144, %f145, %f141;
	fma.rn.f32 	%f150, %f144, %f146, %f142;
	ld.shared.f32 	%f151, [%r8+64];
	ld.shared.f32 	%f152, [%r8+192];
	ld.shared.f32 	%f153, [%r12+2048];
	ld.shared.f32 	%f154, [%r12+2052];
	fma.rn.f32 	%f155, %f151, %f153, %f147;
	fma.rn.f32 	%f156, %f151, %f154, %f148;
	fma.rn.f32 	%f157, %f152, %f153, %f149;
	fma.rn.f32 	%f158, %f152, %f154, %f150;
	ld.shared.f32 	%f159, [%r8+68];
	ld.shared.f32 	%f160, [%r8+196];
	ld.shared.f32 	%f161, [%r12+2176];
	ld.shared.f32 	%f162, [%r12+2180];
	fma.rn.f32 	%f163, %f159, %f161, %f155;
	fma.rn.f32 	%f164, %f159, %f162, %f156;
	fma.rn.f32 	%f165, %f160, %f161, %f157;
	fma.rn.f32 	%f166, %f160, %f162, %f158;
	ld.shared.f32 	%f167, [%r8+72];
	ld.shared.f32 	%f168, [%r8+200];
	ld.shared.f32 	%f169, [%r12+2304];
	ld.shared.f32 	%f170, [%r12+2308];
	fma.rn.f32 	%f171, %f167, %f169, %f163;
	fma.rn.f32 	%f172, %f167, %f170, %f164;
	fma.rn.f32 	%f173, %f168, %f169, %f165;
	fma.rn.f32 	%f174, %f168, %f170, %f166;
	ld.shared.f32 	%f175, [%r8+76];
	ld.shared.f32 	%f176, [%r8+204];
	ld.shared.f32 	%f177, [%r12+2432];
	ld.shared.f32 	%f178, [%r12+2436];
	fma.rn.f32 	%f179, %f175, %f177, %f171;
	fma.rn.f32 	%f180, %f175, %f178, %f172;
	fma.rn.f32 	%f181, %f176, %f177, %f173;
	fma.rn.f32 	%f182, %f176, %f178, %f174;
	ld.shared.f32 	%f183, [%r8+80];
	ld.shared.f32 	%f184, [%r8+208];
	ld.shared.f32 	%f185, [%r12+2560];
	ld.shared.f32 	%f186, [%r12+2564];
	fma.rn.f32 	%f187, %f183, %f185, %f179;
	fma.rn.f32 	%f188, %f183, %f186, %f180;
	fma.rn.f32 	%f189, %f184, %f185, %f181;
	fma.rn.f32 	%f190, %f184, %f186, %f182;
	ld.shared.f32 	%f191, [%r8+84];
	ld.shared.f32 	%f192, [%r8+212];
	ld.shared.f32 	%f193, [%r12+2688];
	ld.shared.f32 	%f194, [%r12+2692];
	fma.rn.f32 	%f195, %f191, %f193, %f187;
	fma.rn.f32 	%f196, %f191, %f194, %f188;
	fma.rn.f32 	%f197, %f192, %f193, %f189;
	fma.rn.f32 	%f198, %f192, %f194, %f190;
	ld.shared.f32 	%f199, [%r8+88];
	ld.shared.f32 	%f200, [%r8+216];
	ld.shared.f32 	%f201, [%r12+2816];
	ld.shared.f32 	%f202, [%r12+2820];
	fma.rn.f32 	%f203, %f199, %f201, %f195;
	fma.rn.f32 	%f204, %f199, %f202, %f196;
	fma.rn.f32 	%f205, %f200, %f201, %f197;
	fma.rn.f32 	%f206, %f200, %f202, %f198;
	ld.shared.f32 	%f207, [%r8+92];
	ld.shared.f32 	%f208, [%r8+220];
	ld.shared.f32 	%f209, [%r12+2944];
	ld.shared.f32 	%f210, [%r12+2948];
	fma.rn.f32 	%f211, %f207, %f209, %f203;
	fma.rn.f32 	%f212, %f207, %f210, %f204;
	fma.rn.f32 	%f213, %f208, %f209, %f205;
	fma.rn.f32 	%f214, %f208, %f210, %f206;
	ld.shared.f32 	%f215, [%r8+96];
	ld.shared.f32 	%f216, [%r8+224];
	ld.shared.f32 	%f217, [%r12+3072];
	ld.shared.f32 	%f218, [%r12+3076];
	fma.rn.f32 	%f219, %f215, %f217, %f211;
	fma.rn.f32 	%f220, %f215, %f218, %f212;
	fma.rn.f32 	%f221, %f216, %f217, %f213;
	fma.rn.f32 	%f222, %f216, %f218, %f214;
	ld.shared.f32 	%f223, [%r8+100];
	ld.shared.f32 	%f224, [%r8+228];
	ld.shared.f32 	%f225, [%r12+3200];
	ld.shared.f32 	%f226, [%r12+3204];
	fma.rn.f32 	%f227, %f223, %f225, %f219;
	fma.rn.f32 	%f228, %f223, %f226, %f220;
	fma.rn.f32 	%f229, %f224, %f225, %f221;
	fma.rn.f32 	%f230, %f224, %f226, %f222;
	ld.shared.f32 	%f231, [%r8+104];
	ld.shared.f32 	%f232, [%r8+232];
	ld.shared.f32 	%f233, [%r12+3328];
	ld.shared.f32 	%f234, [%r12+3332];
	fma.rn.f32 	%f235, %f231, %f233, %f227;
	fma.rn.f32 	%f236, %f231, %f234, %f228;
	fma.rn.f32 	%f237, %f232, %f233, %f229;
	fma.rn.f32 	%f238, %f232, %f234, %f230;
	ld.shared.f32 	%f239, [%r8+108];
	ld.shared.f32 	%f240, [%r8+236];
	ld.shared.f32 	%f241, [%r12+3456];
	ld.shared.f32 	%f242, [%r12+3460];
	fma.rn.f32 	%f243, %f239, %f241, %f235;
	fma.rn.f32 	%f244, %f239, %f242, %f236;
	fma.rn.f32 	%f245, %f240, %f241, %f237;
	fma.rn.f32 	%f246, %f240, %f242, %f238;
	ld.shared.f32 	%f247, [%r8+112];
	ld.shared.f32 	%f248, [%r8+240];
	ld.shared.f32 	%f249, [%r12+3584];
	ld.shared.f32 	%f250, [%r12+3588];
	fma.rn.f32 	%f251, %f247, %f249, %f243;
	fma.rn.f32 	%f252, %f247, %f250, %f244;
	fma.rn.f32 	%f253, %f248, %f249, %f245;
	fma.rn.f32 	%f254, %f248, %f250, %f246;
	ld.shared.f32 	%f255, [%r8+116];
	ld.shared.f32 	%f256, [%r8+244];
	ld.shared.f32 	%f257, [%r12+3712];
	ld.shared.f32 	%f258, [%r12+3716];
	fma.rn.f32 	%f259, %f255, %f257, %f251;
	fma.rn.f32 	%f260, %f255, %f258, %f252;
	fma.rn.f32 	%f261, %f256, %f257, %f253;
	fma.rn.f32 	%f262, %f256, %f258, %f254;
	ld.shared.f32 	%f263, [%r8+120];
	ld.shared.f32 	%f264, [%r8+248];
	ld.shared.f32 	%f265, [%r12+3840];
	ld.shared.f32 	%f266, [%r12+3844];
	fma.rn.f32 	%f267, %f263, %f265, %f259;
	fma.rn.f32 	%f268, %f263, %f266, %f260;
	fma.rn.f32 	%f269, %f264, %f265, %f261;
	fma.rn.f32 	%f270, %f264, %f266, %f262;
	ld.shared.f32 	%f271, [%r8+124];
	ld.shared.f32 	%f272, [%r8+252];
	ld.shared.f32 	%f273, [%r12+3968];
	ld.shared.f32 	%f274, [%r12+3972];
	fma.rn.f32 	%f279, %f271, %f273, %f267;
	fma.rn.f32 	%f280, %f271, %f274, %f268;
	fma.rn.f32 	%f281, %f272, %f273, %f269;
	fma.rn.f32 	%f282, %f272, %f274, %f270;
	bar.sync 	0;
	add.s32 	%r44, %r44, 1;
	setp.ne.s32 	%p2, %r44, 0;
	add.s32 	%r43, %r43, %r15;
	add.s32 	%r42, %r42, 32;
	@%p2 bra 	$L__BB0_2;
$L__BB0_3:
	cvta.to.global.u64 	%rd15, %rd4;
	add.s32 	%r40, %r3, %r5;
	mad.lo.s32 	%r41, %r23, %r2, %r40;
	mul.wide.s32 	%rd16, %r41, 4;
	add.s64 	%rd17, %rd15, %rd16;
	st.global.f32 	[%rd17], %f279;
	st.global.f32 	[%rd17+4], %f280;
	mul.wide.s32 	%rd18, %r23, 4;
	add.s64 	%rd19, %rd17, %rd18;
	st.global.f32 	[%rd19], %f281;
	st.global.f32 	[%rd19+4], %f282;
	ret;

}


// ===== COMPILED SASS (sm_100) =====

	.target	sm_100

	.elftype	@"ET_EXEC"


//--------------------- .note.nv.tkinfo           --------------------------
	.section	.note.nv.tkinfo,"",@"SHT_NOTE"
	.sectionflags	@"SHF_NOTE_NV_TKINFO"
	.tkinfo
        /*0018*/ 	.word	0x00000002
        /*0030*/ 	.string	""
        /*0030*/ 	.string	"ptxas"
        /*0030*/ 	.string	"Cuda compilation tools, release 13.0, V13.0.88"
        /*0030*/ 	.string	"Build cuda_13.0.r13.0/compiler.36424714_0"
        /*0030*/ 	.string	"-arch sm_100 -m 64 "



//--------------------- .note.nv.cuinfo           --------------------------
	.section	.note.nv.cuinfo,"",@"SHT_NOTE"
	.sectionflags	@"SHF_NOTE_NV_CUINFO"
        /*0018*/ 	.short	0x0002
        /*001a*/ 	.short	0x0064
        /*001c*/ 	.short	0x0082
	.zero		2


//--------------------- .nv.info                  --------------------------
	.section	.nv.info,"",@"SHT_CUDA_INFO"
	.align	4


	//----- nvinfo : EIATTR_REGCOUNT
	.align		4
        /*0000*/ 	.byte	0x04, 0x2f
        /*0002*/ 	.short	(.L_25 - .L_24)
	.align		4
.L_24:
        /*0004*/ 	.word	index@(_Z6matmulPfPKfS1_iii)
        /*0008*/ 	.word	0x00000020


	//----- nvinfo : EIATTR_FRAME_SIZE
	.align		4
.L_25:
        /*000c*/ 	.byte	0x04, 0x11
        /*000e*/ 	.short	(.L_27 - .L_26)
	.align		4
.L_26:
        /*0010*/ 	.word	index@(_Z6matmulPfPKfS1_iii)
        /*0014*/ 	.word	0x00000000


	//----- nvinfo : EIATTR_MIN_STACK_SIZE
	.align		4
.L_27:
        /*0018*/ 	.byte	0x04, 0x12
        /*001a*/ 	.short	(.L_29 - .L_28)
	.align		4
.L_28:
        /*001c*/ 	.word	index@(_Z6matmulPfPKfS1_iii)
        /*0020*/ 	.word	0x00000000
.L_29:


//--------------------- .nv.compat                --------------------------
	.section	.nv.compat,"",@"SHT_CUDA_COMPAT_INFO"
	.align	4
        /*0000*/ 	.byte	0x02, 0x09, 0x00, 0x00, 0x02, 0x02, 0x01, 0x00, 0x02, 0x05, 0x05, 0x00, 0x03, 0x07, 0x01, 0x01
        /*0010*/ 	.byte	0x02, 0x03, 0x00, 0x00, 0x02, 0x06, 0x01, 0x00, 0x04, 0x0b, 0x08, 0x00, 0x09, 0x00, 0x00, 0x00
        /*0020*/ 	.byte	0x00, 0x00, 0x00, 0x00


//--------------------- .nv.info._Z6matmulPfPKfS1_iii --------------------------
	.section	.nv.info._Z6matmulPfPKfS1_iii,"",@"SHT_CUDA_INFO"
	.sectionflags	@""
	.align	4


	//----- nvinfo : EIATTR_CUDA_API_VERSION
	.align		4
        /*0000*/ 	.byte	0x04, 0x37
        /*0002*/ 	.short	(.L_31 - .L_30)
.L_30:
        /*0004*/ 	.word	0x00000082


	//----- nvinfo : EIATTR_KPARAM_INFO
	.align		4
.L_31:
        /*0008*/ 	.byte	0x04, 0x17
        /*000a*/ 	.short	(.L_33 - .L_32)
.L_32:
        /*000c*/ 	.word	0x00000000
        /*0010*/ 	.short	0x0005
        /*0012*/ 	.short	0x0020
        /*0014*/ 	.byte	0x00, 0xf0, 0x11, 0x00


	//----- nvinfo : EIATTR_KPARAM_INFO
	.align		4
.L_33:
        /*0018*/ 	.byte	0x04, 0x17
        /*001a*/ 	.short	(.L_35 - .L_34)
.L_34:
        /*001c*/ 	.word	0x00000000
        /*0020*/ 	.short	0x0004
        /*0022*/ 	.short	0x001c
        /*0024*/ 	.byte	0x00, 0xf0, 0x11, 0x00


	//----- nvinfo : EIATTR_KPARAM_INFO
	.align		4
.L_35:
        /*0028*/ 	.byte	0x04, 0x17
        /*002a*/ 	.short	(.L_37 - .L_36)
.L_36:
        /*002c*/ 	.word	0x00000000
        /*0030*/ 	.short	0x0003
        /*0032*/ 	.short	0x0018
        /*0034*/ 	.byte	0x00, 0xf0, 0x11, 0x00


	//----- nvinfo : EIATTR_KPARAM_INFO
	.align		4
.L_37:
        /*0038*/ 	.byte	0x04, 0x17
        /*003a*/ 	.short	(.L_39 - .L_38)
.L_38:
        /*003c*/ 	.word	0x00000000
        /*0040*/ 	.short	0x0002
        /*0042*/ 	.short	0x0010
        /*0044*/ 	.byte	0x00, 0xf5, 0x21, 0x00


	//----- nvinfo : EIATTR_KPARAM_INFO
	.align		4
.L_39:
        /*0048*/ 	.byte	0x04, 0x17
        /*004a*/ 	.short	(.L_41 - .L_40)
.L_40:
        /*004c*/ 	.word	0x00000000
        /*0050*/ 	.short	0x0001
        /*0052*/ 	.short	0x0008
        /*0054*/ 	.byte	0x00, 0xf5, 0x21, 0x00


	//----- nvinfo : EIATTR_KPARAM_INFO
	.align		4
.L_41:
        /*0058*/ 	.byte	0x04, 0x17
        /*005a*/ 	.short	(.L_43 - .L_42)
.L_42:
        /*005c*/ 	.word	0x00000000
        /*0060*/ 	.short	0x0000
        /*0062*/ 	.short	0x0000
        /*0064*/ 	.byte	0x00, 0xf5, 0x21, 0x00


	//----- nvinfo : EIATTR_SPARSE_MMA_MASK
	.align		4
.L_43:
        /*0068*/ 	.byte	0x03, 0x50
        /*006a*/ 	.short	0x0000


	//----- nvinfo : EIATTR_MAXREG_COUNT
	.align		4
        /*006c*/ 	.byte	0x03, 0x1b
        /*006e*/ 	.short	0x00ff


	//----- nvinfo : EIATTR_NUM_BARRIERS
	.align		4
        /*0070*/ 	.byte	0x02, 0x4c
        /*0072*/ 	.byte	0x01
	.zero		1


	//----- nvinfo : EIATTR_MERCURY_ISA_VERSION
	.align		4
        /*0074*/ 	.byte	0x03, 0x5f
        /*0076*/ 	.short	0x0101


	//----- nvinfo : EIATTR_VRC_CTA_INIT_COUNT
	.align		4
        /*0078*/ 	.byte	0x02, 0x4a
	.zero		1
	.zero		1


	//----- nvinfo : EIATTR_EXIT_INSTR_OFFSETS
	.align		4
        /*007c*/ 	.byte	0x04, 0x1c
        /*007e*/ 	.short	(.L_45 - .L_44)


	//   ....[0]....
.L_44:
        /*0080*/ 	.word	0x00000fd0


	//----- nvinfo : EIATTR_CBANK_PARAM_SIZE
	.align		4
.L_45:
        /*0084*/ 	.byte	0x03, 0x19
        /*0086*/ 	.short	0x0024


	//----- nvinfo : EIATTR_PARAM_CBANK
	.align		4
        /*0088*/ 	.byte	0x04, 0x0a
        /*008a*/ 	.short	(.L_47 - .L_46)
	.align		4
.L_46:
        /*008c*/ 	.word	index@(.nv.constant0._Z6matmulPfPKfS1_iii)
        /*0090*/ 	.short	0x0380
        /*0092*/ 	.short	0x0024


	//----- nvinfo : EIATTR_SW_WAR
	.align		4
.L_47:
        /*0094*/ 	.byte	0x04, 0x36
        /*0096*/ 	.short	(.L_49 - .L_48)
.L_48:
        /*0098*/ 	.word	0x00000008
.L_49:


//--------------------- .nv.callgraph             --------------------------
	.section	.nv.callgraph,"",@"SHT_CUDA_CALLGRAPH"
	.align	4
	.sectionentsize	8
	.align		4
        /*0000*/ 	.word	0x00000000
	.align		4
        /*0004*/ 	.word	0xffffffff
	.align		4
        /*0008*/ 	.word	0x00000000
	.align		4
        /*000c*/ 	.word	0xfffffffe
	.align		4
        /*0010*/ 	.word	0x00000000
	.align		4
        /*0014*/ 	.word	0xfffffffd
	.align		4
        /*0018*/ 	.word	0x00000000
	.align		4
        /*001c*/ 	.word	0xfffffffc


//--------------------- .nv.constant4             --------------------------
	.section	.nv.constant4,"a",@progbits
	.align	8
	.align		8
.nv.constant4:
        /*0000*/ 	.dword	_ZN34_INTERNAL_ae2ac0c2_4_k_cu_3ba270ea4cuda3std3__45__cpo5beginE
	.align		8
        /*0008*/ 	.dword	_ZN34_INTERNAL_ae2ac0c2_4_k_cu_3ba270ea4cuda3std3__45__cpo3endE
	.align		8
        /*0010*/ 	.dword	_ZN34_INTERNAL_ae2ac0c2_4_k_cu_3ba270ea4cuda3std3__45__cpo6cbeginE
	.align		8
        /*0018*/ 	.dword	_ZN34_INTERNAL_ae2ac0c2_4_k_cu_3ba270ea4cuda3std3__45__cpo4cendE
	.align		8
        /*0020*/ 	.dword	_ZN34_INTERNAL_ae2ac0c2_4_k_cu_3ba270ea4cuda3std3__45__cpo6rbeginE
	.align		8
        /*0028*/ 	.dword	_ZN34_INTERNAL_ae2ac0c2_4_k_cu_3ba270ea4cuda3std3__45__cpo4rendE
	.align		8
        /*0030*/ 	.dword	_ZN34_INTERNAL_ae2ac0c2_4_k_cu_3ba270ea4cuda3std3__45__cpo7crbeginE
	.align		8
        /*0038*/ 	.dword	_ZN34_INTERNAL_ae2ac0c2_4_k_cu_3ba270ea4cuda3std3__45__cpo5crendE
	.align		8
        /*0040*/ 	.dword	_ZN34_INTERNAL_ae2ac0c2_4_k_cu_3ba270ea4cuda3std3__419piecewise_constructE
	.align		8
        /*0048*/ 	.dword	_ZN34_INTERNAL_ae2ac0c2_4_k_cu_3ba270ea4cuda3std6ranges3__45__cpo4swapE
	.align		8
        /*0050*/ 	.dword	_ZN34_INTERNAL_ae2ac0c2_4_k_cu_3ba270ea4cuda3std6ranges3__45__cpo9iter_moveE
	.align		8
        /*0058*/ 	.dword	_ZN34_INTERNAL_ae2ac0c2_4_k_cu_3ba270ea4cuda3std6ranges3__45__cpo5beginE
	.align		8
        /*0060*/ 	.dword	_ZN34_INTERNAL_ae2ac0c2_4_k_cu_3ba270ea4cuda3std6ranges3__45__cpo3endE
	.align		8
        /*0068*/ 	.dword	_ZN34_INTERNAL_ae2ac0c2_4_k_cu_3ba270ea4cuda3std6ranges3__45__cpo6cbeginE
	.align		8
        /*0070*/ 	.dword	_ZN34_INTERNAL_ae2ac0c2_4_k_cu_3ba270ea4cuda3std6ranges3__45__cpo4cendE
	.align		8
        /*0078*/ 	.dword	_ZN34_INTERNAL_ae2ac0c2_4_k_cu_3ba270ea4cuda3std6ranges3__45__cpo7advanceE
	.align		8
        /*0080*/ 	.dword	_ZN34_INTERNAL_ae2ac0c2_4_k_cu_3ba270ea4cuda3std6ranges3__45__cpo9iter_swapE
	.align		8
        /*0088*/ 	.dword	_ZN34_INTERNAL_ae2ac0c2_4_k_cu_3ba270ea4cuda3std6ranges3__45__cpo4nextE
	.align		8
        /*0090*/ 	.dword	_ZN34_INTERNAL_ae2ac0c2_4_k_cu_3ba270ea4cuda3std6ranges3__45__cpo4prevE
	.align		8
        /*0098*/ 	.dword	_ZN34_INTERNAL_ae2ac0c2_4_k_cu_3ba270ea4cuda3std6ranges3__45__cpo4dataE
	.align		8
        /*00a0*/ 	.dword	_ZN34_INTERNAL_ae2ac0c2_4_k_cu_3ba270ea4cuda3std6ranges3__45__cpo5cdataE
	.align		8
        /*00a8*/ 	.dword	_ZN34_INTERNAL_ae2ac0c2_4_k_cu_3ba270ea4cuda3std6ranges3__45__cpo4sizeE
	.align		8
        /*00b0*/ 	.dword	_ZN34_INTERNAL_ae2ac0c2_4_k_cu_3ba270ea4cuda3std6ranges3__45__cpo5ssizeE
	.align		8
        /*00b8*/ 	.dword	_ZN34_INTERNAL_ae2ac0c2_4_k_cu_3ba270ea4cuda3std6ranges3__45__cpo8distanceE


//--------------------- .text._Z6matmulPfPKfS1_iii --------------------------
	.section	.text._Z6matmulPfPKfS1_iii,"ax",@progbits
	.align	128
        .global         _Z6matmulPfPKfS1_iii
        .type           _Z6matmulPfPKfS1_iii,@function
        .size           _Z6matmulPfPKfS1_iii,(.L_x_3 - _Z6matmulPfPKfS1_iii)
        .other          _Z6matmulPfPKfS1_iii,@"STO_CUDA_ENTRY STV_DEFAULT"
_Z6matmulPfPKfS1_iii:
.text._Z6matmulPfPKfS1_iii:
[----:B------:R-:W-:Y:S01]  /*0000*/  LDC R1, c[0x0][0x37c] ;  /* 0x0000df00ff017b82 */ /* 0x000fe20000000800 */
[----:B------:R-:W0:Y:S01]  /*0010*/  S2R R0, SR_CTAID.Y ;  /* 0x0000000000007919 */ /* 0x000e220000002600 */
[----:B------:R-:W1:Y:S06]  /*0020*/  LDCU UR10, c[0x0][0x3a0] ;  /* 0x00007400ff0a77ac */ /* 0x000e6c0008000800 */
[----:B------:R-:W2:Y:S01]  /*0030*/  S2UR UR6, SR_CTAID.X ;  /* 0x00000000000679c3 */ /* 0x000ea20000002500 */
[----:B------:R-:W-:Y:S01]  /*0040*/  HFMA2 R20, -RZ, RZ, 0, 0 ;  /* 0x00000000ff147431 */ /* 0x000fe200000001ff */
[----:B------:R-:W0:Y:S01]  /*0050*/  S2R R5, SR_TID.Y ;  /* 0x0000000000057919 */ /* 0x000e220000002200 */
[----:B------:R-:W-:-:S02]  /*0060*/  CS2R R18, SRZ ;  /* 0x0000000000127805 */ /* 0x000fc4000001ff00 */
[----:B------:R-:W-:Y:S01]  /*0070*/  MOV R26, RZ ;  /* 0x000000ff001a7202 */ /* 0x000fe20000000f00 */
[----:B------:R-:W3:Y:S01]  /*0080*/  LDCU.64 UR12, c[0x0][0x358] ;  /* 0x00006b00ff0c77ac */ /* 0x000ee20008000a00 */
[----:B------:R-:W4:Y:S01]  /*0090*/  S2R R7, SR_TID.X ;  /* 0x0000000000077919 */ /* 0x000f220000002100 */
[----:B-1----:R-:W-:-:S04]  /*00a0*/  UIADD3 UR4, UPT, UPT, UR10, 0x1f, URZ ;  /* 0x0000001f0a047890 */ /* 0x002fc8000fffe0ff */
[----:B------:R-:W-:Y:S02]  /*00b0*/  UISETP.GE.U32.AND UP0, UPT, UR4, 0x20, UPT ;  /* 0x000000200400788c */ /* 0x000fe4000bf06070 */
[----:B--2---:R-:W-:Y:S01]  /*00c0*/  USHF.L.U32 UR6, UR6, 0x5, URZ ;  /* 0x0000000506067899 */ /* 0x004fe200080006ff */
[----:B0-----:R-:W-:Y:S02]  /*00d0*/  LEA R25, R0, R5, 0x4 ;  /* 0x0000000500197211 */ /* 0x001fe400078e20ff */
[----:B----4-:R-:W-:Y:S02]  /*00e0*/  SHF.L.U32 R0, R7, 0x1, RZ ;  /* 0x0000000107007819 */ /* 0x010fe400000006ff */
[----:B------:R-:W-:Y:S02]  /*00f0*/  SHF.L.U32 R25, R25, 0x1, RZ ;  /* 0x0000000119197819 */ /* 0x000fe400000006ff */
[----:B---3--:R-:W-:Y:S05]  /*0100*/  BRA.U !UP0, `(.L_x_0) ;  /* 0x0000000d08807547 */ /* 0x008fea000b800000 */
[----:B------:R-:W0:Y:S01]  /*0110*/  S2UR UR8, SR_CgaCtaId ;  /* 0x00000000000879c3 */ /* 0x000e220000008800 */
[----:B------:R-:W-:Y:S01]  /*0120*/  UMOV UR5, 0x400 ;  /* 0x0000040000057882 */ /* 0x000fe20000000000 */
[----:B------:R-:W1:Y:S01]  /*0130*/  LDCU.64 UR14, c[0x0][0x388] ;  /* 0x00007100ff0e77ac */ /* 0x000e620008000a00 */
[----:B------:R-:W-:Y:S02]  /*0140*/  SHF.L.U32 R24, R5, 0x8, RZ ;  /* 0x0000000805187819 */ /* 0x000fe400000006ff */
[----:B------:R-:W-:Y:S02]  /*0150*/  CS2R R18, SRZ ;  /* 0x0000000000127805 */ /* 0x000fe4000001ff00 */
[----:B------:R-:W-:Y:S01]  /*0160*/  MOV R26, RZ ;  /* 0x000000ff001a7202 */ /* 0x000fe20000000f00 */
[----:B------:R-:W-:Y:S01]  /*0170*/  USHF.R.U32.HI UR9, URZ, 0x5, UR4 ;  /* 0x00000005ff097899 */ /* 0x000fe20008011604 */
[----:B------:R-:W-:Y:S01]  /*0180*/  MOV R20, RZ ;  /* 0x000000ff00147202 */ /* 0x000fe20000000f00 */
[----:B------:R-:W2:Y:S01]  /*0190*/  LDC R2, c[0x0][0x39c] ;  /* 0x0000e700ff027b82 */ /* 0x000ea20000000800 */
[----:B------:R-:W-:Y:S01]  /*01a0*/  UIADD3 UR4, UPT, UPT, UR5, 0x1000, URZ ;  /* 0x0000100005047890 */ /* 0x000fe2000fffe0ff */
[----:B------:R-:W-:Y:S01]  /*01b0*/  LEA R23, R7, R24, 0x3 ;  /* 0x0000001807177211 */ /* 0x000fe200078e18ff */
[----:B------:R-:W-:-:S02]  /*01c0*/  UIADD3 UR9, UPT, UPT, -UR9, URZ, URZ ;  /* 0x000000ff09097290 */ /* 0x000fc4000fffe1ff */
[----:B0-----:R-:W-:Y:S02]  /*01d0*/  ULEA UR7, UR8, UR5, 0x18 ;  /* 0x0000000508077291 */ /* 0x001fe4000f8ec0ff */
[----:B------:R-:W-:Y:S02]  /*01e0*/  ULEA UR8, UR8, UR4, 0x18 ;  /* 0x0000000408087291 */ /* 0x000fe4000f8ec0ff */
[----:B-1----:R-:W-:Y:S02]  /*01f0*/  UIMAD.WIDE UR4, UR10, 0x4, UR14 ;  /* 0x000000040a0478a5 */ /* 0x002fe4000f8e020e */
[C---:B------:R-:W-:Y:S01]  /*0200*/  IADD3 R22, PT, PT, R24.reuse, UR7, RZ ;  /* 0x0000000718167c10 */ /* 0x040fe2000fffe0ff */
[----:B--2---:R-:W-:Y:S01]  /*0210*/  IMAD R3, R5, R2, RZ ;  /* 0x0000000205037224 */ /* 0x004fe200078e02ff */
[----:B------:R-:W-:Y:S02]  /*0220*/  IADD3 R17, PT, PT, R24, UR8, RZ ;  /* 0x0000000818117c10 */ /* 0x000fe4000fffe0ff */
[----:B------:R-:W-:-:S02]  /*0230*/  LEA R22, R7, R22, 0x3 ;  /* 0x0000001607167211 */ /* 0x000fc400078e18ff */
[----:B------:R-:W-:Y:S02]  /*0240*/  LEA R3, R3, UR6, 0x1 ;  /* 0x0000000603037c11 */ /* 0x000fe4000f8e08ff */
[----:B------:R-:W-:Y:S02]  /*0250*/  LEA R17, R7, R17, 0x3 ;  /* 0x0000001107117211 */ /* 0x000fe400078e18ff */
[----:B------:R-:W-:Y:S01]  /*0260*/  IADD3 R3, PT, PT, R0, R3, RZ ;  /* 0x0000000300037210 */ /* 0x000fe20007ffe0ff */
[----:B------:R-:W-:Y:S01]  /*0270*/  IMAD R0, R25, UR10, R0 ;  /* 0x0000000a19007c24 */ /* 0x000fe2000f8e0200 */
[----:B------:R-:W-:-:S07]  /*0280*/  LEA R16, R7, UR8, 0x3 ;  /* 0x0000000807107c11 */ /* 0x000fce000f8e18ff */
.L_x_1:
[----:B------:R-:W0:Y:S01]  /*0290*/  LDC.64 R8, c[0x0][0x390] ;  /* 0x0000e400ff087b82 */ /* 0x000e220000000a00 */
[----:B------:R-:W-:Y:S01]  /*02a0*/  HFMA2 R5, -RZ, RZ, 0, 2.384185791015625e-07 ;  /* 0x00000004ff057431 */ /* 0x000fe200000001ff */
[----:B------:R-:W-:-:S05]  /*02b0*/  MOV R7, 0x4 ;  /* 0x0000000400077802 */ /* 0x000fca0000000f00 */
[----:B------:R-:W-:-:S04]  /*02c0*/  IMAD.WIDE R6, R0, R7, UR4 ;  /* 0x0000000400067e25 */ /* 0x000fc8000f8e0207 */
[----:B------:R-:W-:Y:S02]  /*02d0*/  IMAD.WIDE R4, R0, R5, UR14 ;  /* 0x0000000e00047e25 */ /* 0x000fe4000f8e0205 */
[----:B------:R-:W2:Y:S04]  /*02e0*/  LDG.E.64 R6, desc[UR12][R6.64] ;  /* 0x0000000c06067981 */ /* 0x000ea8000c1e1b00 */
[----:B------:R-:W3:Y:S01]  /*02f0*/  LDG.E.64 R4, desc[UR12][R4.64] ;  /* 0x0000000c04047981 */ /* 0x000ee2000c1e1b00 */
[----:B0-----:R-:W-:-:S04]  /*0300*/  IMAD.WIDE R8, R3, 0x4, R8 ;  /* 0x0000000403087825 */ /* 0x001fc800078e0208 */
[----:B------:R-:W-:Y:S02]  /*0310*/  IMAD.WIDE R10, R2, 0x4, R8 ;  /* 0x00000004020a7825 */ /* 0x000fe400078e0208 */
[----:B------:R-:W4:Y:S04]  /*0320*/  LDG.E.64 R8, desc[UR12][R8.64] ;  /* 0x0000000c08087981 */ /* 0x000f28000c1e1b00 */
[----:B------:R-:W5:Y:S04]  /*0330*/  LDG.E.64 R10, desc[UR12][R10.64] ;  /* 0x0000000c0a0a7981 */ /* 0x000f68000c1e1b00 */
[----:B---3--:R-:W-:Y:S04]  /*0340*/  STS [R23+UR7], R4 ;  /* 0x0000000417007988 */ /* 0x008fe80008000807 */
[----:B------:R-:W-:Y:S04]  /*0350*/  STS [R22+0x4], R5 ;  /* 0x0000040516007388 */ /* 0x000fe80000000800 */
[----:B--2---:R-:W-:Y:S04]  /*0360*/  STS.64 [R22+0x80], R6 ;  /* 0x0000800616007388 */ /* 0x004fe80000000a00 */
[----:B----4-:R-:W-:Y:S04]  /*0370*/  STS [R23+UR8], R8 ;  /* 0x0000000817007988 */ /* 0x010fe80008000808 */
[----:B------:R-:W-:Y:S04]  /*0380*/  STS [R17+0x4], R9 ;  /* 0x0000040911007388 */ /* 0x000fe80000000800 */
[----:B-----5:R-:W-:Y:S01]  /*0390*/  STS.64 [R17+0x80], R10 ;  /* 0x0000800a11007388 */ /* 0x020fe20000000a00 */
[----:B------:R-:W-:Y:S06]  /*03a0*/  BAR.SYNC.DEFER_BLOCKING 0x0 ;  /* 0x0000000000007b1d */ /* 0x000fec0000010000 */
[----:B------:R-:W-:Y:S04]  /*03b0*/  LDS.64 R10, [R16] ;  /* 0x00000000100a7984 */ /* 0x000fe80000000a00 */
[----:B------:R-:W0:Y:S04]  /*03c0*/  LDS.128 R12, [R24+UR7] ;  /* 0x00000007180c7984 */ /* 0x000e280008000c00 */
[----:B------:R-:W1:Y:S04]  /*03d0*/  LDS.128 R4, [R24+UR7+0x80] ;  /* 0x0000800718047984 */ /* 0x000e680008000c00 */
[----:B------:R-:W2:Y:S01]  /*03e0*/  LDS.64 R8, [R16+0x80] ;  /* 0x0000800010087984 */ /* 0x000ea20000000a00 */
[C---:B0-----:R-:W-:Y:S01]  /*03f0*/  FFMA R27, R12.reuse, R10, R19 ;  /* 0x0000000a0c1b7223 */ /* 0x041fe20000000013 */
[----:B------:R-:W-:-:S02]  /*0400*/  FFMA R12, R12, R11, R20 ;  /* 0x0000000b0c0c7223 */ /* 0x000fc40000000014 */
[----:B------:R-:W0:Y:S01]  /*0410*/  LDS.64 R20, [R16+0x100] ;  /* 0x0001000010147984 */ /* 0x000e220000000a00 */
[----:B-1----:R-:W-:-:S03]  /*0420*/  FFMA R28, R4, R10, R18 ;  /* 0x0000000a041c7223 */ /* 0x002fc60000000012 */
[----:B------:R-:W1:Y:S01]  /*0430*/  LDS.64 R18, [R16+0x180] ;  /* 0x0001800010127984 */ /* 0x000e620000000a00 */
[----:B------:R-:W-:Y:S01]  /*0440*/  FFMA R4, R4, R11, R26 ;  /* 0x0000000b04047223 */ /* 0x000fe2000000001a */
[C---:B--2---:R-:W-:Y:S01]  /*0450*/  FFMA R29, R8.reuse, R13, R27 ;  /* 0x0000000d081d7223 */ /* 0x044fe2000000001b */
[----:B------:R-:W-:Y:S01]  /*0460*/  FFMA R11, R13, R9, R12 ;  /* 0x000000090d0b7223 */ /* 0x000fe2000000000c */
[----:B------:R-:W-:Y:S01]  /*0470*/  FFMA R13, R8, R5, R28 ;  /* 0x00000005080d7223 */ /* 0x000fe2000000001c */
[----:B------:R-:W-:Y:S02]  /*0480*/  FFMA R27, R5, R9, R4 ;  /* 0x00000009051b7223 */ /* 0x000fe40000000004 */
[----:B------:R-:W-:Y:S01]  /*0490*/  LDS.64 R4, [R16+0x200] ;  /* 0x0002000010047984 */ /* 0x000fe20000000a00 */
[----:B0-----:R-:W-:Y:S01]  /*04a0*/  FFMA R29, R20, R14, R29 ;  /* 0x0000000e141d7223 */ /* 0x001fe2000000001d */
[-C--:B------:R-:W-:Y:S02]  /*04b0*/  FFMA R14, R14, R21.reuse, R11 ;  /* 0x000000150e0e7223 */ /* 0x080fe4000000000b */
[----:B------:R-:W0:Y:S01]  /*04c0*/  LDS.128 R8, [R24+UR7+0x10] ;  /* 0x0000100718087984 */ /* 0x000e220008000c00 */
[----:B------:R-:W-:Y:S01]  /*04d0*/  FFMA R26, R20, R6, R13 ;  /* 0x00000006141a7223 */ /* 0x000fe2000000000d */
[----:B------:R-:W-:Y:S01]  /*04e0*/  FFMA R6, R6, R21, R27 ;  /* 0x0000001506067223 */ /* 0x000fe2000000001b */
[----:B-1----:R-:W-:Y:S01]  /*04f0*/  FFMA R21, R18, R15, R29 ;  /* 0x0000000f12157223 */ /* 0x002fe2000000001d */
[----:B------:R-:W-:-:S02]  /*0500*/  FFMA R20, R15, R19, R14 ;  /* 0x000000130f147223 */ /* 0x000fc4000000000e */
[----:B------:R-:W1:Y:S01]  /*0510*/  LDS.128 R12, [R24+UR7+0x90] ;  /* 0x00009007180c7984 */ /* 0x000e620008000c00 */
[----:B------:R-:W-:Y:S01]  /*0520*/  FFMA R27, R18, R7, R26 ;  /* 0x00000007121b7223 */ /* 0x000fe2000000001a */
[----:B------:R-:W-:Y:S02]  /*0530*/  FFMA R19, R7, R19, R6 ;  /* 0x0000001307137223 */ /* 0x000fe40000000006 */
[----:B------:R-:W2:Y:S01]  /*0540*/  LDS.64 R6, [R16+0x280] ;  /* 0x0002800010067984 */ /* 0x000ea20000000a00 */
[CC--:B0-----:R-:W-:Y:S01]  /*0550*/  FFMA R29, R8.reuse, R4.reuse, R21 ;  /* 0x00000004081d7223 */ /* 0x0c1fe20000000015 */
[-C--:B------:R-:W-:Y:S02]  /*0560*/  FFMA R8, R8, R5.reuse, R20 ;  /* 0x0000000508087223 */ /* 0x080fe40000000014 */
[----:B------:R-:W0:Y:S01]  /*0570*/  LDS.64 R20, [R16+0x300] ;  /* 0x0003000010147984 */ /* 0x000e220000000a00 */
[C---:B-1----:R-:W-:Y:S01]  /*0580*/  FFMA R4, R12.reuse, R4, R27 ;  /* 0x000000040c047223 */ /* 0x042fe2000000001b */
[----:B------:R-:W-:-:S02]  /*0590*/  FFMA R12, R12, R5, R19 ;  /* 0x000000050c0c7223 */ /* 0x000fc40000000013 */
[----:B------:R-:W1:Y:S01]  /*05a0*/  LDS.64 R18, [R16+0x380] ;  /* 0x0003800010127984 */ /* 0x000e620000000a00 */
        /* <DEDUP_REMOVED lines=94> */
[-C--:B------:R-:W-:Y:S01]  /*0b90*/  FFMA R6, R6, R21.reuse, R13 ;  /* 0x0000001506067223 */ /* 0x080fe2000000000d */
[----:B------:R-:W-:Y:S02]  /*0ba0*/  FFMA R26, R20, R10, R12 ;  /* 0x0000000a141a7223 */ /* 0x000fe4000000000c */
[----:B------:R-:W0:Y:S01]  /*0bb0*/  LDS.128 R12, [R24+UR7+0x60] ;  /* 0x00006007180c7984 */ /* 0x000e220008000c00 */
        /* <DEDUP_REMOVED lines=35> */
[----:B------:R-:W-:Y:S01]  /*0df0*/  UIADD3 UR9, UPT, UPT, UR9, 0x1, URZ ;  /* 0x0000000109097890 */ /* 0x000fe2000fffe0ff */
[C---:B--2---:R-:W-:Y:S01]  /*0e00*/  FFMA R21, R18.reuse, R9, R21 ;  /* 0x0000000912157223 */ /* 0x044fe20000000015 */
[----:B------:R-:W-:Y:S02]  /*0e10*/  FFMA R27, R18, R13, R26 ;  /* 0x0000000d121b7223 */ /* 0x000fe4000000001a */
[----:B------:R-:W-:Y:S01]  /*0e20*/  UISETP.NE.AND UP0, UPT, UR9, URZ, UPT ;  /* 0x000000ff0900728c */ /* 0x000fe2000bf05270 */
[-C--:B------:R-:W-:Y:S01]  /*0e30*/  FFMA R9, R9, R19.reuse, R8 ;  /* 0x0000001309097223 */ /* 0x080fe20000000008 */
[----:B------:R-:W-:Y:S01]  /*0e40*/  FFMA R13, R13, R19, R20 ;  /* 0x000000130d0d7223 */ /* 0x000fe20000000014 */
[----:B------:R-:W-:Y:S02]  /*0e50*/  IADD3 R0, PT, PT, R0, 0x20, RZ ;  /* 0x0000002000007810 */ /* 0x000fe40007ffe0ff */
[----:B------:R-:W-:Y:S01]  /*0e60*/  LEA R3, R2, R3, 0x5 ;  /* 0x0000000302037211 */ /* 0x000fe200078e28ff */
[C---:B0-----:R-:W-:Y:S01]  /*0e70*/  FFMA R21, R6.reuse, R10, R21 ;  /* 0x0000000a06157223 */ /* 0x041fe20000000015 */
[----:B------:R-:W-:Y:S01]  /*0e80*/  FFMA R6, R6, R14, R27 ;  /* 0x0000000e06067223 */ /* 0x000fe2000000001b */
[-C--:B------:R-:W-:Y:S01]  /*0e90*/  FFMA R10, R10, R7.reuse, R9 ;  /* 0x000000070a0a7223 */ /* 0x080fe20000000009 */
[----:B------:R-:W-:Y:S01]  /*0ea0*/  FFMA R14, R14, R7, R13 ;  /* 0x000000070e0e7223 */ /* 0x000fe2000000000d */
[----:B-1----:R-:W-:-:S02]  /*0eb0*/  FFMA R19, R4, R11, R21 ;  /* 0x0000000b04137223 */ /* 0x002fc40000000015 */
[----:B------:R-:W-:Y:S01]  /*0ec0*/  FFMA R20, R11, R5, R10 ;  /* 0x000000050b147223 */ /* 0x000fe2000000000a */
[----:B------:R-:W-:Y:S01]  /*0ed0*/  FFMA R18, R4, R15, R6 ;  /* 0x0000000f04127223 */ /* 0x000fe20000000006 */
[----:B------:R-:W-:Y:S01]  /*0ee0*/  FFMA R26, R15, R5, R14 ;  /* 0x000000050f1a7223 */ /* 0x000fe2000000000e */
[----:B------:R-:W-:Y:S06]  /*0ef0*/  BAR.SYNC.DEFER_BLOCKING 0x0 ;  /* 0x0000000000007b1d */ /* 0x000fec0000010000 */
[----:B------:R-:W-:Y:S05]  /*0f00*/  BRA.U UP0, `(.L_x_1) ;  /* 0xfffffff100e07547 */ /* 0x000fea000b83ffff */
.L_x_0:
[----:B------:R-:W0:Y:S01]  /*0f10*/  S2R R0, SR_TID.X ;  /* 0x0000000000007919 */ /* 0x000e220000002100 */
[----:B------:R-:W1:Y:S08]  /*0f20*/  LDC R5, c[0x0][0x39c] ;  /* 0x0000e700ff057b82 */ /* 0x000e700000000800 */
[----:B------:R-:W2:Y:S01]  /*0f30*/  LDC.64 R2, c[0x0][0x380] ;  /* 0x0000e000ff027b82 */ /* 0x000ea20000000a00 */
[----:B0-----:R-:W-:-:S04]  /*0f40*/  SHF.L.U32 R0, R0, 0x1, RZ ;  /* 0x0000000100007819 */ /* 0x001fc800000006ff */
[----:B------:R-:W-:-:S05]  /*0f50*/  IADD3 R0, PT, PT, R0, UR6, RZ ;  /* 0x0000000600007c10 */ /* 0x000fca000fffe0ff */
[----:B-1----:R-:W-:-:S04]  /*0f60*/  IMAD R25, R25, R5, R0 ;  /* 0x0000000519197224 */ /* 0x002fc800078e0200 */
[----:B--2---:R-:W-:-:S05]  /*0f70*/  IMAD.WIDE R2, R25, 0x4, R2 ;  /* 0x0000000419027825 */ /* 0x004fca00078e0202 */
[----:B------:R-:W-:Y:S01]  /*0f80*/  STG.E desc[UR12][R2.64], R19 ;  /* 0x0000001302007986 */ /* 0x000fe2000c10190c */
[----:B------:R-:W-:-:S03]  /*0f90*/  IMAD.WIDE R4, R5, 0x4, R2 ;  /* 0x0000000405047825 */ /* 0x000fc600078e0202 */
[----:B------:R-:W-:Y:S04]  /*0fa0*/  STG.E desc[UR12][R2.64+0x4], R20 ;  /* 0x0000041402007986 */ /* 0x000fe8000c10190c */
[----:B------:R-:W-:Y:S04]  /*0fb0*/  STG.E desc[UR12][R4.64], R18 ;  /* 0x0000001204007986 */ /* 0x000fe8000c10190c */
[----:B------:R-:W-:Y:S01]  /*0fc0*/  STG.E desc[UR12][R4.64+0x4], R26 ;  /* 0x0000041a04007986 */ /* 0x000fe2000c10190c */
[----:B------:R-:W-:Y:S05]  /*0fd0*/  EXIT ;  /* 0x000000000000794d */ /* 0x000fea0003800000 */
.L_x_2:
[----:B------:R-:W-:-:S00]  /*0fe0*/  BRA `(.L_x_2) ;  /* 0xfffffffc00fc7947 */ /* 0x000fc0000383ffff */
[----:B------:R-:W-:-:S00]  /*0ff0*/  NOP ;  /* 0x0000000000007918 */ /* 0x000fc00000000000 */
        /* <DEDUP_REMOVED lines=8> */
.L_x_3:


//--------------------- .nv.shared._Z6matmulPfPKfS1_iii --------------------------
	.section	.nv.shared._Z6matmulPfPKfS1_iii,"aw",@nobits
	.sectionflags	@""
	.align	4
.nv.shared._Z6matmulPfPKfS1_iii:
	.zero		9216


//--------------------- .nv.shared.reserved.0     --------------------------
	.section	.nv.shared.reserved.0,"aw",@nobits
	.weak		__nv_reservedSMEM_offset_0_alias
	.size		__nv_reservedSMEM_offset_0_alias, 0, 64
	.other		__nv_reservedSMEM_offset_0_alias,@"STO_CUDA_RESERVED_SHARED STV_DEFAULT"
__nv_reservedSMEM_offset_0_alias:
	.zero		0
	.zero		64


//--------------------- .nv.global                --------------------------
	.section	.nv.global,"aw",@nobits
.nv.global:
	.type		_ZN34_INTERNAL_ae2ac0c2_4_k_cu_3ba270ea4cuda3std3__45__cpo6cbeginE,@object
	.size		_ZN34_INTERNAL_ae2ac0c2_4_k_cu_3ba270ea4cuda3std3__45__cpo6cbeginE,(_ZN34_INTERNAL_ae2ac0c2_4_k_cu_3ba270ea4cuda3std6ranges3__45__cpo4prevE - _ZN34_INTERNAL_ae2ac0c2_4_k_cu_3ba270ea4cuda3std3__45__cpo6cbeginE)
_ZN34_INTERNAL_ae2ac0c2_4_k_cu_3ba270ea4cuda3std3__45__cpo6cbeginE:
	.zero		1
	.type		_ZN34_INTERNAL_ae2ac0c2_4_k_cu_3ba270ea4cuda3std6ranges3__45__cpo4prevE,@object
	.size		_ZN34_INTERNAL_ae2ac0c2_4_k_cu_3ba270ea4cuda3std6ranges3__45__cpo4prevE,(_ZN34_INTERNAL_ae2ac0c2_4_k_cu_3ba270ea4cuda3std6ranges3__45__cpo9iter_moveE - _ZN34_INTERNAL_ae2ac0c2_4_k_cu_3ba270ea4cuda3std6ranges3__45__cpo4prevE)
_ZN34_INTERNAL_ae2ac0c2_4_k_cu_3ba270ea4cuda3std6ranges3__45__cpo4prevE:
	.zero		1
	.type		_ZN34_INTERNAL_ae2ac0c2_4_k_cu_3ba270ea4cuda3std6ranges3__45__cpo9iter_moveE,@object
	.size		_ZN34_INTERNAL_ae2ac0c2_4_k_cu_3ba270ea4cuda3std6ranges3__45__cpo9iter_moveE,(_ZN34_INTERNAL_ae2ac0c2_4_k_cu_3ba270ea4cuda3std3__45__cpo7crbeginE - _ZN34_INTERNAL_ae2ac0c2_4_k_cu_3ba270ea4cuda3std6ranges3__45__cpo9iter_moveE)
_ZN34_INTERNAL_ae2ac0c2_4_k_cu_3ba270ea4cuda3std6ranges3__45__cpo9iter_moveE:
	.zero		1
	.type		_ZN34_INTERNAL_ae2ac0c2_4_k_cu_3ba270ea4cuda3std3__45__cpo7crbeginE,@object
	.size		_ZN34_INTERNAL_ae2ac0c2_4_k_cu_3ba270ea4cuda3std3__45__cpo7crbeginE,(_ZN34_INTERNAL_ae2ac0c2_4_k_cu_3ba270ea4cuda3std6ranges3__45__cpo5ssizeE - _ZN34_INTERNAL_ae2ac0c2_4_k_cu_3ba270ea4cuda3std3__45__cpo7crbeginE)
_ZN34_INTERNAL_ae2ac0c2_4_k_cu_3ba270ea4cuda3std3__45__cpo7crbeginE:
	.zero		1
	.type		_ZN34_INTERNAL_ae2ac0c2_4_k_cu_3ba270ea4cuda3std6ranges3__45__cpo5ssizeE,@object
	.size		_ZN34_INTERNAL_ae2ac0c2_4_k_cu_3ba270ea4cuda3std6ranges3__45__cpo5ssizeE,(_ZN34_INTERNAL_ae2ac0c2_4_k_cu_3ba270ea4cuda3std6ranges3__45__cpo4cendE - _ZN34_INTERNAL_ae2ac0c2_4_k_cu_3ba270ea4cuda3std6ranges3__45__cpo5ssizeE)
_ZN34_INTERNAL_ae2ac0c2_4_k_cu_3ba270ea4cuda3std6ranges3__45__cpo5ssizeE:
	.zero		1
	.type		_ZN34_INTERNAL_ae2ac0c2_4_k_cu_3ba270ea4cuda3std6ranges3__45__cpo4cendE,@object
	.size		_ZN34_INTERNAL_ae2ac0c2_4_k_cu_3ba270ea4cuda3std6ranges3__45__cpo4cendE,(_ZN34_INTERNAL_ae2ac0c2_4_k_cu_3ba270ea4cuda3std3__45__cpo5beginE - _ZN34_INTERNAL_ae2ac0c2_4_k_cu_3ba270ea4cuda3std6ranges3__45__cpo4cendE)
_ZN34_INTERNAL_ae2ac0c2_4_k_cu_3ba270ea4cuda3std6ranges3__45__cpo4cendE:
	.zero		1
	.type		_ZN34_INTERNAL_ae2ac0c2_4_k_cu_3ba270ea4cuda3std3__45__cpo5beginE,@object
	.size		_ZN34_INTERNAL_ae2ac0c2_4_k_cu_3ba270ea4cuda3std3__45__cpo5beginE,(_ZN34_INTERNAL_ae2ac0c2_4_k_cu_3ba270ea4cuda3std6ranges3__45__cpo9iter_swapE - _ZN34_INTERNAL_ae2ac0c2_4_k_cu_3ba270ea4cuda3std3__45__cpo5beginE)
_ZN34_INTERNAL_ae2ac0c2_4_k_cu_3ba270ea4cuda3std3__45__cpo5beginE:
	.zero		1
	.type		_ZN34_INTERNAL_ae2ac0c2_4_k_cu_3ba270ea4cuda3std6ranges3__45__cpo9iter_swapE,@object
	.size		_ZN34_INTERNAL_ae2ac0c2_4_k_cu_3ba270ea4cuda3std6ranges3__45__cpo9iter_swapE,(_ZN34_INTERNAL_ae2ac0c2_4_k_cu_3ba270ea4cuda3std3__419piecewise_constructE - _ZN34_INTERNAL_ae2ac0c2_4_k_cu_3ba270ea4cuda3std6ranges3__45__cpo9iter_swapE)
_ZN34_INTERNAL_ae2ac0c2_4_k_cu_3ba270ea4cuda3std6ranges3__45__cpo9iter_swapE:
	.zero		1
	.type		_ZN34_INTERNAL_ae2ac0c2_4_k_cu_3ba270ea4cuda3std3__419piecewise_constructE,@object
	.size		_ZN34_INTERNAL_ae2ac0c2_4_k_cu_3ba270ea4cuda3std3__419piecewise_constructE,(_ZN34_INTERNAL_ae2ac0c2_4_k_cu_3ba270ea4cuda3std3__45__cpo6rbeginE - _ZN34_INTERNAL_ae2ac0c2_4_k_cu_3ba270ea4cuda3std3__419piecewise_constructE)
_ZN34_INTERNAL_ae2ac0c2_4_k_cu_3ba270ea4cuda3std3__419piecewise_constructE:
	.zero		1
	.type		_ZN34_INTERNAL_ae2ac0c2_4_k_cu_3ba270ea4cuda3std3__45__cpo6rbeginE,@object
	.size		_ZN34_INTERNAL_ae2ac0c2_4_k_cu_3ba270ea4cuda3std3__45__cpo6rbeginE,(_ZN34_INTERNAL_ae2ac0c2_4_k_cu_3ba270ea4cuda3std6ranges3__45__cpo5cdataE - _ZN34_INTERNAL_ae2ac0c2_4_k_cu_3ba270ea4cuda3std3__45__cpo6rbeginE)
_ZN34_INTERNAL_ae2ac0c2_4_k_cu_3ba270ea4cuda3std3__45__cpo6rbeginE:
	.zero		1
	.type		_ZN34_INTERNAL_ae2ac0c2_4_k_cu_3ba270ea4cuda3std6ranges3__45__cpo5cdataE,@object
	.size		_ZN34_INTERNAL_ae2ac0c2_4_k_cu_3ba270ea4cuda3std6ranges3__45__cpo5cdataE,(_ZN34_INTERNAL_ae2ac0c2_4_k_cu_3ba270ea4cuda3std6ranges3__45__cpo3endE - _ZN34_INTERNAL_ae2ac0c2_4_k_cu_3ba270ea4cuda3std6ranges3__45__cpo5cdataE)
_ZN34_INTERNAL_ae2ac0c2_4_k_cu_3ba270ea4cuda3std6ranges3__45__cpo5cdataE:
	.zero		1
	.type		_ZN34_INTERNAL_ae2ac0c2_4_k_cu_3ba270ea4cuda3std6ranges3__45__cpo3endE,@object
	.size		_ZN34_INTERNAL_ae2ac0c2_4_k_cu_3ba270ea4cuda3std6ranges3__45__cpo3endE,(_ZN34_INTERNAL_ae2ac0c2_4_k_cu_3ba270ea4cuda3std3__45__cpo4cendE - _ZN34_INTERNAL_ae2ac0c2_4_k_cu_3ba270ea4cuda3std6ranges3__45__cpo3endE)
_ZN34_INTERNAL_ae2ac0c2_4_k_cu_3ba270ea4cuda3std6ranges3__45__cpo3endE:
	.zero		1
	.type		_ZN34_INTERNAL_ae2ac0c2_4_k_cu_3ba270ea4cuda3std3__45__cpo4cendE,@object
	.size		_ZN34_INTERNAL_ae2ac0c2_4_k_cu_3ba270ea4cuda3std3__45__cpo4cendE,(_ZN34_INTERNAL_ae2ac0c2_4_k_cu_3ba270ea4cuda3std6ranges3__45__cpo4dataE - _ZN34_INTERNAL_ae2ac0c2_4_k_cu_3ba270ea4cuda3std3__45__cpo4cendE)
_ZN34_INTERNAL_ae2ac0c2_4_k_cu_3ba270ea4cuda3std3__45__cpo4cendE:
	.zero		1
	.type		_ZN34_INTERNAL_ae2ac0c2_4_k_cu_3ba270ea4cuda3std6ranges3__45__cpo4dataE,@object
	.size		_ZN34_INTERNAL_ae2ac0c2_4_k_cu_3ba270ea4cuda3std6ranges3__45__cpo4dataE,(_ZN34_INTERNAL_ae2ac0c2_4_k_cu_3ba270ea4cuda3std6ranges3__45__cpo5beginE - _ZN34_INTERNAL_ae2ac0c2_4_k_cu_3ba270ea4cuda3std6ranges3__45__cpo4dataE)
_ZN34_INTERNAL_ae2ac0c2_4_k_cu_3ba270ea4cuda3std6ranges3__45__cpo4dataE:
	.zero		1
	.type		_ZN34_INTERNAL_ae2ac0c2_4_k_cu_3ba270ea4cuda3std6ranges3__45__cpo5beginE,@object
	.size		_ZN34_INTERNAL_ae2ac0c2_4_k_cu_3ba270ea4cuda3std6ranges3__45__cpo5beginE,(_ZN34_INTERNAL_ae2ac0c2_4_k_cu_3ba270ea4cuda3std3__45__cpo5crendE - _ZN34_INTERNAL_ae2ac0c2_4_k_cu_3ba270ea4cuda3std6ranges3__45__cpo5beginE)
_ZN34_INTERNAL_ae2ac0c2_4_k_cu_3ba270ea4cuda3std6ranges3__45__cpo5beginE:
	.zero		1
	.type		_ZN34_INTERNAL_ae2ac0c2_4_k_cu_3ba270ea4cuda3std3__45__cpo5crendE,@object
	.size		_ZN34_INTERNAL_ae2ac0c2_4_k_cu_3ba270ea4cuda3std3__45__cpo5crendE,(_ZN34_INTERNAL_ae2ac0c2_4_k_cu_3ba270ea4cuda3std6ranges3__45__cpo8distanceE - _ZN34_INTERNAL_ae2ac0c2_4_k_cu_3ba270ea4cuda3std3__45__cpo5crendE)
_ZN34_INTERNAL_ae2ac0c2_4_k_cu_3ba270ea4cuda3std3__45__cpo5crendE:
	.zero		1
	.type		_ZN34_INTERNAL_ae2ac0c2_4_k_cu_3ba270ea4cuda3std6ranges3__45__cpo8distanceE,@object
	.size		_ZN34_INTERNAL_ae2ac0c2_4_k_cu_3ba270ea4cuda3std6ranges3__45__cpo8distanceE,(_ZN34_INTERNAL_ae2ac0c2_4_k_cu_3ba270ea4cuda3std6ranges3__45__cpo7advanceE - _ZN34_INTERNAL_ae2ac0c2_4_k_cu_3ba270ea4cuda3std6ranges3__45__cpo8distanceE)
_ZN34_INTERNAL_ae2ac0c2_4_k_cu_3ba270ea4cuda3std6ranges3__45__cpo8distanceE:
	.zero		1
	.type		_ZN34_INTERNAL_ae2ac0c2_4_k_cu_3ba270ea4cuda3std6ranges3__45__cpo7advanceE,@object
	.size		_ZN34_INTERNAL_ae2ac0c2_4_k_cu_3ba270ea4cuda3std6ranges3__45__cpo7advanceE,(_ZN34_INTERNAL_ae2ac0c2_4_k_cu_3ba270ea4cuda3std3__45__cpo3endE - _ZN34_INTERNAL_ae2ac0c2_4_k_cu_3ba270ea4cuda3std6ranges3__45__cpo7advanceE)
_ZN34_INTERNAL_ae2ac0c2_4_k_cu_3ba270ea4cuda3std6ranges3__45__cpo7advanceE:
	.zero		1
	.type		_ZN34_INTERNAL_ae2ac0c2_4_k_cu_3ba270ea4cuda3std3__45__cpo3endE,@object
	.size		_ZN34_INTERNAL_ae2ac0c2_4_k_cu_3ba270ea4cuda3std3__45__cpo3endE,(_ZN34_INTERNAL_ae2ac0c2_4_k_cu_3ba270ea4cuda3std6ranges3__45__cpo4nextE - _ZN34_INTERNAL_ae2ac0c2_4_k_cu_3ba270ea4cuda3std3__45__cpo3endE)
_ZN34_INTERNAL_ae2ac0c2_4_k_cu_3ba270ea4cuda3std3__45__cpo3endE:
	.zero		1
	.type		_ZN34_INTERNAL_ae2ac0c2_4_k_cu_3ba270ea4cuda3std6ranges3__45__cpo4nextE,@object
	.size		_ZN34_INTERNAL_ae2ac0c2_4_k_cu_3ba270ea4cuda3std6ranges3__45__cpo4nextE,(_ZN34_INTERNAL_ae2ac0c2_4_k_cu_3ba270ea4cuda3std6ranges3__45__cpo4swapE - _ZN34_INTERNAL_ae2ac0c2_4_k_cu_3ba270ea4cuda3std6ranges3__45__cpo4nextE)
_ZN34_INTERNAL_ae2ac0c2_4_k_cu_3ba270ea4cuda3std6ranges3__45__cpo4nextE:
	.zero		1
	.type		_ZN34_INTERNAL_ae2ac0c2_4_k_cu_3ba270ea4cuda3std6ranges3__45__cpo4swapE,@object
	.size		_ZN34_INTERNAL_ae2ac0c2_4_k_cu_3ba270ea4cuda3std6ranges3__45__cpo4swapE,(_ZN34_INTERNAL_ae2ac0c2_4_k_cu_3ba270ea4cuda3std3__45__cpo4rendE - _ZN34_INTERNAL_ae2ac0c2_4_k_cu_3ba270ea4cuda3std6ranges3__45__cpo4swapE)
_ZN34_INTERNAL_ae2ac0c2_4_k_cu_3ba270ea4cuda3std6ranges3__45__cpo4swapE:
	.zero		1
	.type		_ZN34_INTERNAL_ae2ac0c2_4_k_cu_3ba270ea4cuda3std3__45__cpo4rendE,@object
	.size		_ZN34_INTERNAL_ae2ac0c2_4_k_cu_3ba270ea4cuda3std3__45__cpo4rendE,(_ZN34_INTERNAL_ae2ac0c2_4_k_cu_3ba270ea4cuda3std6ranges3__45__cpo4sizeE - _ZN34_INTERNAL_ae2ac0c2_4_k_cu_3ba270ea4cuda3std3__45__cpo4rendE)
_ZN34_INTERNAL_ae2ac0c2_4_k_cu_3ba270ea4cuda3std3__45__cpo4rendE:
	.zero		1
	.type		_ZN34_INTERNAL_ae2ac0c2_4_k_cu_3ba270ea4cuda3std6ranges3__45__cpo4sizeE,@object
	.size		_ZN34_INTERNAL_ae2ac0c2_4_k_cu_3ba270ea4cuda3std6ranges3__45__cpo4sizeE,(_ZN34_INTERNAL_ae2ac0c2_4_k_cu_3ba270ea4cuda3std6ranges3__45__cpo6cbeginE - _ZN34_INTERNAL_ae2ac0c2_4_k_cu_3ba270ea4cuda3std6ranges3__45__cpo4sizeE)
_ZN34_INTERNAL_ae2ac0c2_4_k_cu_3ba270ea4cuda3std6ranges3__45__cpo4sizeE:
	.zero		1
	.type		_ZN34_INTERNAL_ae2ac0c2_4_k_cu_3ba270ea4cuda3std6ranges3__45__cpo6cbeginE,@object
	.size		_ZN34_INTERNAL_ae2ac0c2_4_k_cu_3ba270ea4cuda3std6ranges3__45__cpo6cbeginE,(.L_13 - _ZN34_INTERNAL_ae2ac0c2_4_k_cu_3ba270ea4cuda3std6ranges3__45__cpo6cbeginE)
_ZN34_INTERNAL_ae2ac0c2_4_k_cu_3ba270ea4cuda3std6ranges3__45__cpo6cbeginE:
	.zero		1
.L_13:


//--------------------- .nv.constant0._Z6matmulPfPKfS1_iii --------------------------
	.section	.nv.constant0._Z6matmulPfPKfS1_iii,"a",@progbits
	.sectionflags	@""
	.align	4
.nv.constant0._Z6matmulPfPKfS1_iii:
	.zero		932


//--------------------- SYMBOLS --------------------------

	.type		.nv.reservedSmem.offset0,@object
	.size		.nv.reservedSmem.offset0,0x4
	.type		.nv.reservedSmem.cap,@object
	.size		.nv.reservedSmem.cap,0x4
